	.headerflags	@"EF_CUDA_TEXMODE_UNIFIED EF_CUDA_64BIT_ADDRESS EF_CUDA_ACCELERATORS EF_CUDA_SM90 EF_CUDA_VIRTUAL_SM(EF_CUDA_SM90)"
	.elftype	@"ET_EXEC"


//--------------------- .nv.info                  --------------------------
	.section	.nv.info,"",@"SHT_CUDA_INFO"
	.align	4


	//----- nvinfo : EIATTR_REGCOUNT
	.align		4
        /*0000*/ 	.byte	0x04, 0x2f
        /*0002*/ 	.short	(.L_3 - .L_2)
	.align		4
.L_2:
        /*0004*/ 	.word	index@(triton_poi_fused__native_batch_norm_legit_no_training_relu_8)
        /*0008*/ 	.word	0x00000020


	//----- nvinfo : EIATTR_MIN_STACK_SIZE
	.align		4
.L_3:
        /*000c*/ 	.byte	0x04, 0x12
        /*000e*/ 	.short	(.L_5 - .L_4)
	.align		4
.L_4:
        /*0010*/ 	.word	index@(triton_poi_fused__native_batch_norm_legit_no_training_relu_8)
        /*0014*/ 	.word	0x00000000


	//----- nvinfo : EIATTR_FRAME_SIZE
	.align		4
.L_5:
        /*0018*/ 	.byte	0x04, 0x11
        /*001a*/ 	.short	(.L_7 - .L_6)
	.align		4
.L_6:
        /*001c*/ 	.word	index@(triton_poi_fused__native_batch_norm_legit_no_training_relu_8)
        /*0020*/ 	.word	0x00000000


	//----- nvinfo : EIATTR_MIN_STACK_SIZE
	.align		4
.L_7:
        /*0024*/ 	.byte	0x04, 0x12
        /*0026*/ 	.short	(.L_9 - .L_8)
	.align		4
.L_8:
        /*0028*/ 	.word	index@(triton_poi_fused__native_batch_norm_legit_no_training_relu_8)
        /*002c*/ 	.word	0x00000000
.L_9:


//--------------------- .nv.info.triton_poi_fused__native_batch_norm_legit_no_training_relu_8 --------------------------
	.section	.nv.info.triton_poi_fused__native_batch_norm_legit_no_training_relu_8,"",@"SHT_CUDA_INFO"
	.sectionflags	@""
	.align	4


	//----- nvinfo : EIATTR_CUDA_API_VERSION
	.align		4
        /*0000*/ 	.byte	0x04, 0x37
        /*0002*/ 	.short	(.L_11 - .L_10)
.L_10:
        /*0004*/ 	.word	0x0000007c


	//----- nvinfo : EIATTR_KPARAM_INFO
	.align		4
.L_11:
        /*0008*/ 	.byte	0x04, 0x17
        /*000a*/ 	.short	(.L_13 - .L_12)
.L_12:
        /*000c*/ 	.word	0x00000000
        /*0010*/ 	.short	0x0007
        /*0012*/ 	.short	0x0034
        /*0014*/ 	.byte	0x00, 0xf0, 0x11, 0x00


	//----- nvinfo : EIATTR_KPARAM_INFO
	.align		4
.L_13:
        /*0018*/ 	.byte	0x04, 0x17
        /*001a*/ 	.short	(.L_15 - .L_14)
.L_14:
        /*001c*/ 	.word	0x00000000
        /*0020*/ 	.short	0x0006
        /*0022*/ 	.short	0x0030
        /*0024*/ 	.byte	0x00, 0xf0, 0x11, 0x00


	//----- nvinfo : EIATTR_KPARAM_INFO
	.align		4
.L_15:
        /*0028*/ 	.byte	0x04, 0x17
        /*002a*/ 	.short	(.L_17 - .L_16)
.L_16:
        /*002c*/ 	.word	0x00000000
        /*0030*/ 	.short	0x0005
        /*0032*/ 	.short	0x0028
        /*0034*/ 	.byte	0x00, 0xf4, 0x21, 0x00


	//----- nvinfo : EIATTR_KPARAM_INFO
	.align		4
.L_17:
        /*0038*/ 	.byte	0x04, 0x17
        /*003a*/ 	.short	(.L_19 - .L_18)
.L_18:
        /*003c*/ 	.word	0x00000000
        /*0040*/ 	.short	0x0004
        /*0042*/ 	.short	0x0020
        /*0044*/ 	.byte	0x00, 0xf4, 0x21, 0x00


	//----- nvinfo : EIATTR_KPARAM_INFO
	.align		4
.L_19:
        /*0048*/ 	.byte	0x04, 0x17
        /*004a*/ 	.short	(.L_21 - .L_20)
.L_20:
        /*004c*/ 	.word	0x00000000
        /*0050*/ 	.short	0x0003
        /*0052*/ 	.short	0x0018
        /*0054*/ 	.byte	0x00, 0xf4, 0x21, 0x00


	//----- nvinfo : EIATTR_KPARAM_INFO
	.align		4
.L_21:
        /*0058*/ 	.byte	0x04, 0x17
        /*005a*/ 	.short	(.L_23 - .L_22)
.L_22:
        /*005c*/ 	.word	0x00000000
        /*0060*/ 	.short	0x0002
        /*0062*/ 	.short	0x0010
        /*0064*/ 	.byte	0x00, 0xf4, 0x21, 0x00


	//----- nvinfo : EIATTR_KPARAM_INFO
	.align		4
.L_23:
        /*0068*/ 	.byte	0x04, 0x17
        /*006a*/ 	.short	(.L_25 - .L_24)
.L_24:
        /*006c*/ 	.word	0x00000000
        /*0070*/ 	.short	0x0001
        /*0072*/ 	.short	0x0008
        /*0074*/ 	.byte	0x00, 0xf4, 0x21, 0x00


	//----- nvinfo : EIATTR_KPARAM_INFO
	.align		4
.L_25:
        /*0078*/ 	.byte	0x04, 0x17
        /*007a*/ 	.short	(.L_27 - .L_26)
.L_26:
        /*007c*/ 	.word	0x00000000
        /*0080*/ 	.short	0x0000
        /*0082*/ 	.short	0x0000
        /*0084*/ 	.byte	0x00, 0xf4, 0x21, 0x00


	//----- nvinfo : EIATTR_SPARSE_MMA_MASK
	.align		4
.L_27:
        /*0088*/ 	.byte	0x03, 0x50
        /*008a*/ 	.short	0x0000


	//----- nvinfo : EIATTR_MAXREG_COUNT
	.align		4
        /*008c*/ 	.byte	0x03, 0x1b
        /*008e*/ 	.short	0x00ff


	//----- nvinfo : EIATTR_EXIT_INSTR_OFFSETS
	.align		4
        /*0090*/ 	.byte	0x04, 0x1c
        /*0092*/ 	.short	(.L_29 - .L_28)


	//   ....[0]....
.L_28:
        /*0094*/ 	.word	0x00000990


	//   ....[1]....
        /*0098*/ 	.word	0x000009b0


	//----- nvinfo : EIATTR_REQNTID
	.align		4
.L_29:
        /*009c*/ 	.byte	0x04, 0x10
        /*009e*/ 	.short	(.L_31 - .L_30)
.L_30:
        /*00a0*/ 	.word	0x00000080
        /*00a4*/ 	.word	0x00000001
        /*00a8*/ 	.word	0x00000001


	//----- nvinfo : EIATTR_CBANK_PARAM_SIZE
	.align		4
.L_31:
        /*00ac*/ 	.byte	0x03, 0x19
        /*00ae*/ 	.short	0x0038


	//----- nvinfo : EIATTR_PARAM_CBANK
	.align		4
        /*00b0*/ 	.byte	0x04, 0x0a
        /*00b2*/ 	.short	(.L_33 - .L_32)
	.align		4
.L_32:
        /*00b4*/ 	.word	index@(.nv.constant0.triton_poi_fused__native_batch_norm_legit_no_training_relu_8)
        /*00b8*/ 	.short	0x0210
        /*00ba*/ 	.short	0x0038


	//----- nvinfo : EIATTR_SW_WAR
	.align		4
.L_33:
        /*00bc*/ 	.byte	0x04, 0x36
        /*00be*/ 	.short	(.L_35 - .L_34)
.L_34:
        /*00c0*/ 	.word	0x00000008
.L_35:


//--------------------- .nv.callgraph             --------------------------
	.section	.nv.callgraph,"",@"SHT_CUDA_CALLGRAPH"
	.align	4
	.sectionentsize	8
	.align		4
        /*0000*/ 	.word	0x00000000
	.align		4
        /*0004*/ 	.word	0xffffffff
	.align		4
        /*0008*/ 	.word	0x00000000
	.align		4
        /*000c*/ 	.word	0xfffffffe
	.align		4
        /*0010*/ 	.word	0x00000000
	.align		4
        /*0014*/ 	.word	0xfffffffd
	.align		4
        /*0018*/ 	.word	0x00000000
	.align		4
        /*001c*/ 	.word	0xfffffffc


//--------------------- .nv.constant4             --------------------------
	.section	.nv.constant4,"a",@progbits
	.align	8
	.align		8
.nv.constant4:
        /*0000*/ 	.dword	_$_str
	.align		8
        /*0008*/ 	.dword	_$_str_$_2


//--------------------- .text.triton_poi_fused__native_batch_norm_legit_no_training_relu_8 --------------------------
	.section	.text.triton_poi_fused__native_batch_norm_legit_no_training_relu_8,"ax",@progbits
	.align	128
        .global         triton_poi_fused__native_batch_norm_legit_no_training_relu_8
        .type           triton_poi_fused__native_batch_norm_legit_no_training_relu_8,@function
        .size           triton_poi_fused__native_batch_norm_legit_no_training_relu_8,(.L_x_1 - triton_poi_fused__native_batch_norm_legit_no_training_relu_8)
        .other          triton_poi_fused__native_batch_norm_legit_no_training_relu_8,@"STO_CUDA_ENTRY STV_DEFAULT"
triton_poi_fused__native_batch_norm_legit_no_training_relu_8:
.text.triton_poi_fused__native_batch_norm_legit_no_training_relu_8:
[----:B------:R-:W0:Y:S01]  /*0000*/  LDC R1, c[0x0][0x28] ;  /* 0x00000a00ff017b82 */ /* 0x000e220000000800 */
[----:B------:R-:W1:Y:S07]  /*0010*/  S2R R3, SR_CTAID.Y ;  /* 0x0000000000037919 */ /* 0x000e6e0000002600 */
[----:B------:R-:W2:Y:S01]  /*0020*/  LDC.64 R8, c[0x0][0x220] ;  /* 0x00008800ff087b82 */ /* 0x000ea20000000a00 */
[----:B------:R-:W-:Y:S01]  /*0030*/  ULDC.64 UR4, c[0x0][0x208] ;  /* 0x0000820000047ab9 */ /* 0x000fe20000000a00 */
[----:B------:R-:W3:Y:S01]  /*0040*/  S2R R5, SR_TID.X ;  /* 0x0000000000057919 */ /* 0x000ee20000002100 */
[----:B------:R-:W4:Y:S05]  /*0050*/  S2R R4, SR_CTAID.X ;  /* 0x0000000000047919 */ /* 0x000f2a0000002500 */
[----:B------:R-:W5:Y:S08]  /*0060*/  LDC.64 R14, c[0x0][0x210] ;  /* 0x00008400ff0e7b82 */ /* 0x000f700000000a00 */
[----:B------:R-:W4:Y:S08]  /*0070*/  LDC.64 R12, c[0x0][0x218] ;  /* 0x00008600ff0c7b82 */ /* 0x000f300000000a00 */
[----:B------:R-:W5:Y:S01]  /*0080*/  LDC.64 R10, c[0x0][0x230] ;  /* 0x00008c00ff0a7b82 */ /* 0x000f620000000a00 */
[----:B-1----:R-:W-:-:S04]  /*0090*/  SHF.R.S32.HI R0, RZ, 0x1f, R3 ;  /* 0x0000001fff007819 */ /* 0x002fc80000011403 */
[----:B------:R-:W-:-:S04]  /*00a0*/  LEA.HI R27, R0, R3, RZ, 0x8 ;  /* 0x00000003001b7211 */ /* 0x000fc800078f40ff */
[----:B------:R-:W-:-:S04]  /*00b0*/  LOP3.LUT R6, R27, 0xffffff00, RZ, 0xc0, !PT ;  /* 0xffffff001b067812 */ /* 0x000fc800078ec0ff */
[----:B------:R-:W-:Y:S02]  /*00c0*/  IADD3 R6, -R6, R3, RZ ;  /* 0x0000000306067210 */ /* 0x000fe40007ffe1ff */
[----:B---3--:R-:W-:Y:S01]  /*00d0*/  LOP3.LUT R5, R5, 0x7f, RZ, 0xc0, !PT ;  /* 0x0000007f05057812 */ /* 0x008fe200078ec0ff */
[----:B------:R-:W1:Y:S02]  /*00e0*/  LDC.64 R2, c[0x0][0x228] ;  /* 0x00008a00ff027b82 */ /* 0x000e640000000a00 */
[----:B--2---:R-:W-:-:S05]  /*00f0*/  IMAD.WIDE R8, R6, 0x4, R8 ;  /* 0x0000000406087825 */ /* 0x004fca00078e0208 */
[----:B------:R2:W3:Y:S01]  /*0100*/  LDG.E.EL R0, desc[UR4][R8.64] ;  /* 0x0000000408007981 */ /* 0x0004e2000c2e1900 */
[----:B------:R-:W-:Y:S01]  /*0110*/  SHF.R.S32.HI R27, RZ, 0x8, R27 ;  /* 0x00000008ff1b7819 */ /* 0x000fe2000001141b */
[----:B0---4-:R-:W-:Y:S01]  /*0120*/  IMAD.WIDE R20, R6, 0x4, R12 ;  /* 0x0000000406147825 */ /* 0x011fe200078e020c */
[----:B------:R-:W-:-:S03]  /*0130*/  LEA R5, R4, R5, 0xa ;  /* 0x0000000504057211 */ /* 0x000fc600078e50ff */
[----:B------:R-:W-:Y:S01]  /*0140*/  IMAD R4, R27, 0x3c100, R6 ;  /* 0x0003c1001b047824 */ /* 0x000fe200078e0206 */
[C---:B------:R-:W-:Y:S01]  /*0150*/  ISETP.GE.AND P1, PT, R5.reuse, 0x3c1, PT ;  /* 0x000003c10500780c */ /* 0x040fe20003f26270 */
[C---:B------:R-:W-:Y:S01]  /*0160*/  VIADD R22, R5.reuse, 0x80 ;  /* 0x0000008005167836 */ /* 0x040fe20000000000 */
[----:B------:R-:W4:Y:S01]  /*0170*/  LDG.E.EL R23, desc[UR4][R20.64] ;  /* 0x0000000414177981 */ /* 0x000f22000c2e1900 */
[----:B--2---:R-:W-:Y:S01]  /*0180*/  HFMA2.MMA R8, -RZ, RZ, 0, 0 ;  /* 0x00000000ff087435 */ /* 0x004fe200000001ff */
[----:B------:R-:W-:Y:S01]  /*0190*/  LEA R29, R5, R4, 0x8 ;  /* 0x00000004051d7211 */ /* 0x000fe200078e40ff */
[----:B------:R-:W-:Y:S01]  /*01a0*/  IMAD.MOV.U32 R26, RZ, RZ, RZ ;  /* 0x000000ffff1a7224 */ /* 0x000fe200078e00ff */
[----:B------:R-:W-:Y:S01]  /*01b0*/  ISETP.GE.AND P0, PT, R22, 0x3c1, PT ;  /* 0x000003c11600780c */ /* 0x000fe20003f06270 */
[----:B-----5:R-:W-:Y:S01]  /*01c0*/  IMAD.WIDE R10, R6, 0x4, R10 ;  /* 0x00000004060a7825 */ /* 0x020fe200078e020a */
[----:B------:R-:W-:-:S03]  /*01d0*/  IADD3 R19, R29, 0x8000, RZ ;  /* 0x000080001d137810 */ /* 0x000fc60007ffe0ff */
[----:B------:R-:W-:Y:S01]  /*01e0*/  IMAD.WIDE R16, R29, 0x4, R14 ;  /* 0x000000041d107825 */ /* 0x000fe200078e020e */
[----:B------:R-:W2:Y:S03]  /*01f0*/  LDG.E.EL R4, desc[UR4][R10.64] ;  /* 0x000000040a047981 */ /* 0x000ea6000c2e1900 */
[----:B-1----:R-:W-:Y:S01]  /*0200*/  IMAD.WIDE R2, R6, 0x4, R2 ;  /* 0x0000000406027825 */ /* 0x002fe200078e0202 */
[----:B------:R0:W4:Y:S03]  /*0210*/  @!P1 LDG.E.EL R8, desc[UR4][R16.64] ;  /* 0x0000000410089981 */ /* 0x000126000c2e1900 */
[----:B------:R-:W-:Y:S01]  /*0220*/  IMAD.WIDE R18, R19, 0x4, R14 ;  /* 0x0000000413127825 */ /* 0x000fe200078e020e */
[----:B------:R1:W2:Y:S04]  /*0230*/  LDG.E.EL R13, desc[UR4][R2.64] ;  /* 0x00000004020d7981 */ /* 0x0002a8000c2e1900 */
[----:B------:R5:W2:Y:S01]  /*0240*/  @!P0 LDG.E.EL R26, desc[UR4][R18.64] ;  /* 0x00000004121a8981 */ /* 0x000aa2000c2e1900 */
[----:B0-----:R-:W-:Y:S01]  /*0250*/  IMAD.MOV.U32 R16, RZ, RZ, 0x3e800000 ;  /* 0x3e800000ff107424 */ /* 0x001fe200078e00ff */
[----:B------:R-:W-:-:S02]  /*0260*/  IADD3 R9, R5, 0x100, RZ ;  /* 0x0000010005097810 */ /* 0x000fc40007ffe0ff */
[----:B------:R-:W-:Y:S02]  /*0270*/  IADD3 R12, R5, 0x180, RZ ;  /* 0x00000180050c7810 */ /* 0x000fe40007ffe0ff */
[----:B------:R-:W-:Y:S02]  /*0280*/  ISETP.GE.AND P1, PT, R9, 0x3c1, PT ;  /* 0x000003c10900780c */ /* 0x000fe40003f26270 */
[----:B------:R-:W-:Y:S02]  /*0290*/  IADD3 R10, R5, 0x200, RZ ;  /* 0x00000200050a7810 */ /* 0x000fe40007ffe0ff */
[----:B------:R-:W-:Y:S01]  /*02a0*/  IADD3 R17, R29, 0x10000, RZ ;  /* 0x000100001d117810 */ /* 0x000fe20007ffe0ff */
[----:B-1----:R-:W-:Y:S01]  /*02b0*/  HFMA2.MMA R2, -RZ, RZ, 0, 0 ;  /* 0x00000000ff027435 */ /* 0x002fe200000001ff */
[----:B-----5:R-:W-:Y:S01]  /*02c0*/  VIADD R19, R29, 0x18000 ;  /* 0x000180001d137836 */ /* 0x020fe20000000000 */
[----:B------:R-:W-:-:S03]  /*02d0*/  IADD3 R21, R29, 0x20000, RZ ;  /* 0x000200001d157810 */ /* 0x000fc60007ffe0ff */
[----:B------:R-:W-:-:S04]  /*02e0*/  IMAD.WIDE R18, R19, 0x4, R14 ;  /* 0x0000000413127825 */ /* 0x000fc800078e020e */
[----:B------:R-:W-:Y:S02]  /*02f0*/  IMAD.MOV.U32 R11, RZ, RZ, RZ ;  /* 0x000000ffff0b7224 */ /* 0x000fe400078e00ff */
[----:B---3--:R-:W-:-:S04]  /*0300*/  FADD R0, R0, 9.9999997473787516356e-06 ;  /* 0x3727c5ac00007421 */ /* 0x008fc80000000000 */
[----:B------:R-:W0:Y:S02]  /*0310*/  MUFU.SQRT R7, R0 ;  /* 0x0000000000077308 */ /* 0x000e240000002000 */
[C---:B0-----:R-:W-:Y:S02]  /*0320*/  FSETP.GT.AND P2, PT, R7.reuse, 8.50705917302346158658e+37, PT ;  /* 0x7e8000000700780b */ /* 0x041fe40003f44000 */
[----:B------:R-:W-:-:S11]  /*0330*/  FSETP.GEU.AND P3, PT, R7, 1.175494350822287508e-38, PT ;  /* 0x008000000700780b */ /* 0x000fd60003f6e000 */
[----:B------:R-:W-:-:S04]  /*0340*/  @P2 FMUL R7, R7, 0.25 ;  /* 0x3e80000007072820 */ /* 0x000fc80000400000 */
[----:B------:R-:W-:-:S04]  /*0350*/  @!P3 FMUL R7, R7, 16777216 ;  /* 0x4b8000000707b820 */ /* 0x000fc80000400000 */
[----:B------:R-:W0:Y:S01]  /*0360*/  MUFU.RCP R20, R7 ;  /* 0x0000000700147308 */ /* 0x000e220000001000 */
[----:B------:R-:W-:-:S05]  /*0370*/  FSEL R3, R16, 1, P2 ;  /* 0x3f80000010037808 */ /* 0x000fca0001000000 */
[----:B------:R-:W-:Y:S01]  /*0380*/  @!P3 FMUL R3, R3, 16777216 ;  /* 0x4b8000000303b820 */ /* 0x000fe20000400000 */
[----:B------:R-:W-:-:S03]  /*0390*/  ISETP.GE.AND P2, PT, R12, 0x3c1, PT ;  /* 0x000003c10c00780c */ /* 0x000fc60003f46270 */
[----:B0-----:R-:W-:Y:S01]  /*03a0*/  FMUL R20, R20, R3 ;  /* 0x0000000314147220 */ /* 0x001fe20000400000 */
[----:B----4-:R-:W-:Y:S01]  /*03b0*/  FADD R3, -R23, R8 ;  /* 0x0000000817037221 */ /* 0x010fe20000000100 */
[----:B------:R-:W-:-:S03]  /*03c0*/  ISETP.GE.AND P3, PT, R10, 0x3c1, PT ;  /* 0x000003c10a00780c */ /* 0x000fc60003f66270 */
[----:B------:R-:W-:Y:S01]  /*03d0*/  FMUL R3, R20, R3 ;  /* 0x0000000314037220 */ /* 0x000fe20000400000 */
[----:B------:R-:W-:Y:S01]  /*03e0*/  MOV R0, RZ ;  /* 0x000000ff00007202 */ /* 0x000fe20000000f00 */
[----:B------:R-:W-:-:S04]  /*03f0*/  IMAD.WIDE R16, R17, 0x4, R14 ;  /* 0x0000000411107825 */ /* 0x000fc800078e020e */
[----:B--2---:R-:W-:Y:S01]  /*0400*/  FADD R7, -R23, R26 ;  /* 0x0000001a17077221 */ /* 0x004fe20000000100 */
[----:B------:R-:W-:Y:S01]  /*0410*/  FFMA R25, R13, R3, R4 ;  /* 0x000000030d197223 */ /* 0x000fe20000000004 */
[----:B------:R-:W-:Y:S01]  /*0420*/  IADD3 R3, R5, 0x280, RZ ;  /* 0x0000028005037810 */ /* 0x000fe20007ffe0ff */
[----:B------:R0:W2:Y:S03]  /*0430*/  @!P2 LDG.E.EL R2, desc[UR4][R18.64] ;  /* 0x000000041202a981 */ /* 0x0000a6000c2e1900 */
[----:B------:R-:W-:Y:S01]  /*0440*/  ISETP.GE.AND P4, PT, R3, 0x3c1, PT ;  /* 0x000003c10300780c */ /* 0x000fe20003f86270 */
[----:B------:R1:W3:Y:S01]  /*0450*/  @!P1 LDG.E.EL R0, desc[UR4][R16.64] ;  /* 0x0000000410009981 */ /* 0x0002e2000c2e1900 */
[----:B------:R-:W-:Y:S01]  /*0460*/  FMUL R7, R20, R7 ;  /* 0x0000000714077220 */ /* 0x000fe20000400000 */
[----:B------:R-:W-:Y:S01]  /*0470*/  FSETP.GEU.AND P5, PT, R25, RZ, PT ;  /* 0x000000ff1900720b */ /* 0x000fe20003fae000 */
[----:B0-----:R-:W-:-:S02]  /*0480*/  VIADD R19, R29, 0x28000 ;  /* 0x000280001d137836 */ /* 0x001fc40000000000 */
[----:B-1----:R-:W-:-:S04]  /*0490*/  IMAD.WIDE R16, R21, 0x4, R14 ;  /* 0x0000000415107825 */ /* 0x002fc800078e020e */
[----:B------:R-:W-:Y:S01]  /*04a0*/  FFMA R26, R13, R7, R4 ;  /* 0x000000070d1a7223 */ /* 0x000fe20000000004 */
[----:B------:R-:W-:Y:S01]  /*04b0*/  MOV R8, RZ ;  /* 0x000000ff00087202 */ /* 0x000fe20000000f00 */
[----:B------:R0:W4:Y:S01]  /*04c0*/  @!P3 LDG.E.EL R11, desc[UR4][R16.64] ;  /* 0x00000004100bb981 */ /* 0x000122000c2e1900 */
[----:B------:R-:W-:Y:S02]  /*04d0*/  SEL R25, R25, RZ, P5 ;  /* 0x000000ff19197207 */ /* 0x000fe40002800000 */
[C---:B------:R-:W-:Y:S02]  /*04e0*/  FSETP.GEU.AND P5, PT, R26.reuse, RZ, PT ;  /* 0x000000ff1a00720b */ /* 0x040fe40003fae000 */
[----:B------:R-:W-:Y:S01]  /*04f0*/  IADD3 R7, R5, 0x300, RZ ;  /* 0x0000030005077810 */ /* 0x000fe20007ffe0ff */
[----:B0-----:R-:W-:Y:S01]  /*0500*/  IMAD.WIDE R16, R19, 0x4, R14 ;  /* 0x0000000413107825 */ /* 0x001fe200078e020e */
[----:B------:R-:W-:-:S04]  /*0510*/  SEL R21, R26, RZ, P5 ;  /* 0x000000ff1a157207 */ /* 0x000fc80002800000 */
[----:B------:R0:W5:Y:S01]  /*0520*/  @!P4 LDG.E.EL R8, desc[UR4][R16.64] ;  /* 0x000000041008c981 */ /* 0x000162000c2e1900 */
[----:B------:R-:W-:Y:S01]  /*0530*/  ISETP.GE.AND P5, PT, R7, 0x3c1, PT ;  /* 0x000003c10700780c */ /* 0x000fe20003fa6270 */
[----:B------:R-:W-:Y:S01]  /*0540*/  HFMA2.MMA R26, -RZ, RZ, 0, 0 ;  /* 0x00000000ff1a7435 */ /* 0x000fe200000001ff */
[----:B------:R-:W-:Y:S02]  /*0550*/  IADD3 R19, R29, 0x30000, RZ ;  /* 0x000300001d137810 */ /* 0x000fe40007ffe0ff */
[----:B0-----:R-:W-:-:S04]  /*0560*/  IADD3 R16, R5, 0x380, RZ ;  /* 0x0000038005107810 */ /* 0x001fc80007ffe0ff */
[----:B------:R-:W-:Y:S01]  /*0570*/  ISETP.GE.AND P6, PT, R16, 0x3c1, PT ;  /* 0x000003c11000780c */ /* 0x000fe20003fc6270 */
[----:B------:R-:W-:Y:S01]  /*0580*/  VIADD R29, R29, 0x38000 ;  /* 0x000380001d1d7836 */ /* 0x000fe20000000000 */
[----:B------:R-:W-:Y:S01]  /*0590*/  MOV R17, RZ ;  /* 0x000000ff00117202 */ /* 0x000fe20000000f00 */
[----:B------:R-:W-:-:S04]  /*05a0*/  IMAD.WIDE R18, R19, 0x4, R14 ;  /* 0x0000000413127825 */ /* 0x000fc800078e020e */
[----:B------:R-:W-:Y:S01]  /*05b0*/  IMAD.WIDE R28, R29, 0x4, R14 ;  /* 0x000000041d1c7825 */ /* 0x000fe200078e020e */
[----:B------:R0:W5:Y:S01]  /*05c0*/  @!P5 LDG.E.EL R26, desc[UR4][R18.64] ;  /* 0x00000004121ad981 */ /* 0x000162000c2e1900 */
[----:B------:R-:W0:Y:S04]  /*05d0*/  LDC.64 R14, c[0x0][0x238] ;  /* 0x00008e00ff0e7b82 */ /* 0x000e280000000a00 */
[----:B------:R1:W5:Y:S01]  /*05e0*/  @!P6 LDG.E.EL R17, desc[UR4][R28.64] ;  /* 0x000000041c11e981 */ /* 0x000362000c2e1900 */
[----:B------:R-:W-:Y:S02]  /*05f0*/  LEA R6, R27, R6, 0xa ;  /* 0x000000061b067211 */ /* 0x000fe400078e50ff */
[----:B------:R-:W-:Y:S02]  /*0600*/  P2R R24, PR, RZ, 0x1 ;  /* 0x00000001ff187803 */ /* 0x000fe40000000000 */
[----:B------:R-:W-:Y:S01]  /*0610*/  ISETP.GE.AND P0, PT, R5, 0x3c1, PT ;  /* 0x000003c10500780c */ /* 0x000fe20003f06270 */
[----:B------:R-:W-:-:S04]  /*0620*/  IMAD R6, R6, 0x3c1, RZ ;  /* 0x000003c106067824 */ /* 0x000fc800078e02ff */
[----:B------:R-:W-:-:S04]  /*0630*/  IMAD.IADD R5, R5, 0x1, R6 ;  /* 0x0000000105057824 */ /* 0x000fc800078e0206 */
[----:B0-----:R-:W-:-:S05]  /*0640*/  IMAD.WIDE R18, R5, 0x4, R14 ;  /* 0x0000000405127825 */ /* 0x001fca00078e020e */
[----:B------:R-:W-:Y:S01]  /*0650*/  @!P0 STG.E desc[UR4][R18.64], R25 ;  /* 0x0000001912008986 */ /* 0x000fe2000c101904 */
[----:B------:R-:W-:Y:S02]  /*0660*/  ISETP.NE.AND P0, PT, R24, RZ, PT ;  /* 0x000000ff1800720c */ /* 0x000fe40003f05270 */
[----:B------:R-:W-:Y:S01]  /*0670*/  IADD3 R24, R22, R6, RZ ;  /* 0x0000000616187210 */ /* 0x000fe20007ffe0ff */
[----:B------:R-:W-:Y:S01]  /*0680*/  IMAD.IADD R5, R10, 0x1, R6 ;  /* 0x000000010a057824 */ /* 0x000fe200078e0206 */
[----:B------:R-:W-:Y:S02]  /*0690*/  IADD3 R22, R9, R6, RZ ;  /* 0x0000000609167210 */ /* 0x000fe40007ffe0ff */
[----:B------:R-:W-:Y:S02]  /*06a0*/  IADD3 R9, R12, R6, RZ ;  /* 0x000000060c097210 */ /* 0x000fe40007ffe0ff */
[----:B------:R-:W-:Y:S02]  /*06b0*/  IADD3 R3, R3, R6, RZ ;  /* 0x0000000603037210 */ /* 0x000fe40007ffe0ff */
[----:B------:R-:W-:-:S02]  /*06c0*/  IADD3 R27, R7, R6, RZ ;  /* 0x00000006071b7210 */ /* 0x000fc40007ffe0ff */
[----:B-1----:R-:W-:Y:S01]  /*06d0*/  IADD3 R29, R16, R6, RZ ;  /* 0x00000006101d7210 */ /* 0x002fe20007ffe0ff */
[----:B------:R-:W-:-:S05]  /*06e0*/  IMAD.WIDE R6, R24, 0x4, R14 ;  /* 0x0000000418067825 */ /* 0x000fca00078e020e */
[----:B------:R0:W-:Y:S02]  /*06f0*/  @!P0 STG.E desc[UR4][R6.64], R21 ;  /* 0x0000001506008986 */ /* 0x0001e4000c101904 */
[----:B0-----:R-:W-:-:S04]  /*0700*/  IMAD.WIDE R6, R9, 0x4, R14 ;  /* 0x0000000409067825 */ /* 0x001fc800078e020e */
[----:B---3--:R-:W-:-:S04]  /*0710*/  FADD R0, -R23, R0 ;  /* 0x0000000017007221 */ /* 0x008fc80000000100 */
[----:B------:R-:W-:Y:S01]  /*0720*/  FMUL R0, R20, R0 ;  /* 0x0000000014007220 */ /* 0x000fe20000400000 */
[C---:B--2---:R-:W-:Y:S01]  /*0730*/  FADD R2, -R23.reuse, R2 ;  /* 0x0000000217027221 */ /* 0x044fe20000000100 */
[----:B----4-:R-:W-:-:S04]  /*0740*/  FADD R11, -R23, R11 ;  /* 0x0000000b170b7221 */ /* 0x010fc80000000100 */
[C---:B------:R-:W-:Y:S01]  /*0750*/  FMUL R11, R20.reuse, R11 ;  /* 0x0000000b140b7220 */ /* 0x040fe20000400000 */
[----:B-----5:R-:W-:Y:S01]  /*0760*/  FADD R19, -R23, R8 ;  /* 0x0000000817137221 */ /* 0x020fe20000000100 */
[----:B------:R-:W-:Y:S01]  /*0770*/  FFMA R8, R13, R0, R4 ;  /* 0x000000000d087223 */ /* 0x000fe20000000004 */
[----:B------:R-:W-:-:S04]  /*0780*/  FMUL R0, R20, R2 ;  /* 0x0000000214007220 */ /* 0x000fc80000400000 */
[----:B------:R-:W-:Y:S01]  /*0790*/  FSETP.GEU.AND P0, PT, R8, RZ, PT ;  /* 0x000000ff0800720b */ /* 0x000fe20003f0e000 */
[C-C-:B------:R-:W-:Y:S01]  /*07a0*/  FFMA R0, R13.reuse, R0, R4.reuse ;  /* 0x000000000d007223 */ /* 0x140fe20000000004 */
[----:B------:R-:W-:Y:S01]  /*07b0*/  FMUL R19, R20, R19 ;  /* 0x0000001314137220 */ /* 0x000fe20000400000 */
[C-C-:B------:R-:W-:Y:S01]  /*07c0*/  FFMA R16, R13.reuse, R11, R4.reuse ;  /* 0x0000000b0d107223 */ /* 0x140fe20000000004 */
[----:B------:R-:W-:Y:S02]  /*07d0*/  SEL R18, R8, RZ, P0 ;  /* 0x000000ff08127207 */ /* 0x000fe40000000000 */
[----:B------:R-:W-:Y:S01]  /*07e0*/  FFMA R2, R13, R19, R4 ;  /* 0x000000130d027223 */ /* 0x000fe20000000004 */
[----:B------:R-:W-:Y:S01]  /*07f0*/  FSETP.GEU.AND P0, PT, R0, RZ, PT ;  /* 0x000000ff0000720b */ /* 0x000fe20003f0e000 */
[C---:B------:R-:W-:Y:S01]  /*0800*/  FADD R25, -R23.reuse, R26 ;  /* 0x0000001a17197221 */ /* 0x040fe20000000100 */
[----:B------:R-:W-:Y:S01]  /*0810*/  FADD R17, -R23, R17 ;  /* 0x0000001117117221 */ /* 0x000fe20000000100 */
[----:B------:R-:W-:-:S04]  /*0820*/  IMAD.WIDE R22, R22, 0x4, R14 ;  /* 0x0000000416167825 */ /* 0x000fc800078e020e */
[----:B------:R-:W-:Y:S01]  /*0830*/  FMUL R25, R20, R25 ;  /* 0x0000001914197220 */ /* 0x000fe20000400000 */
[----:B------:R0:W-:Y:S03]  /*0840*/  @!P1 STG.E desc[UR4][R22.64], R18 ;  /* 0x0000001216009986 */ /* 0x0001e6000c101904 */
[----:B------:R-:W-:Y:S01]  /*0850*/  FFMA R8, R13, R25, R4 ;  /* 0x000000190d087223 */ /* 0x000fe20000000004 */
[----:B------:R-:W-:Y:S01]  /*0860*/  FSETP.GEU.AND P1, PT, R16, RZ, PT ;  /* 0x000000ff1000720b */ /* 0x000fe20003f2e000 */
[----:B------:R-:W-:Y:S01]  /*0870*/  FMUL R17, R20, R17 ;  /* 0x0000001114117220 */ /* 0x000fe20000400000 */
[----:B------:R-:W-:Y:S01]  /*0880*/  IMAD.WIDE R10, R3, 0x4, R14 ;  /* 0x00000004030a7825 */ /* 0x000fe200078e020e */
[----:B------:R-:W-:Y:S02]  /*0890*/  SEL R3, R0, RZ, P0 ;  /* 0x000000ff00037207 */ /* 0x000fe40000000000 */
[----:B------:R-:W-:-:S02]  /*08a0*/  FSETP.GEU.AND P0, PT, R2, RZ, PT ;  /* 0x000000ff0200720b */ /* 0x000fc40003f0e000 */
[----:B------:R-:W-:Y:S01]  /*08b0*/  SEL R9, R16, RZ, P1 ;  /* 0x000000ff10097207 */ /* 0x000fe20000800000 */
[----:B------:R-:W-:Y:S01]  /*08c0*/  FFMA R17, R13, R17, R4 ;  /* 0x000000110d117223 */ /* 0x000fe20000000004 */
[----:B------:R-:W-:Y:S01]  /*08d0*/  FSETP.GEU.AND P1, PT, R8, RZ, PT ;  /* 0x000000ff0800720b */ /* 0x000fe20003f2e000 */
[--C-:B------:R-:W-:Y:S01]  /*08e0*/  IMAD.WIDE R4, R5, 0x4, R14.reuse ;  /* 0x0000000405047825 */ /* 0x100fe200078e020e */
[----:B------:R-:W-:Y:S02]  /*08f0*/  SEL R19, R2, RZ, P0 ;  /* 0x000000ff02137207 */ /* 0x000fe40000000000 */
[----:B------:R-:W-:Y:S01]  /*0900*/  SEL R21, R8, RZ, P1 ;  /* 0x000000ff08157207 */ /* 0x000fe20000800000 */
[----:B------:R-:W-:Y:S01]  /*0910*/  IMAD.WIDE R12, R27, 0x4, R14 ;  /* 0x000000041b0c7825 */ /* 0x000fe200078e020e */
[----:B------:R0:W-:Y:S01]  /*0920*/  @!P2 STG.E desc[UR4][R6.64], R3 ;  /* 0x000000030600a986 */ /* 0x0001e2000c101904 */
[----:B------:R-:W-:-:S03]  /*0930*/  FSETP.GEU.AND P0, PT, R17, RZ, PT ;  /* 0x000000ff1100720b */ /* 0x000fc60003f0e000 */
[----:B------:R0:W-:Y:S04]  /*0940*/  @!P3 STG.E desc[UR4][R4.64], R9 ;  /* 0x000000090400b986 */ /* 0x0001e8000c101904 */
[----:B------:R0:W-:Y:S01]  /*0950*/  @!P4 STG.E desc[UR4][R10.64], R19 ;  /* 0x000000130a00c986 */ /* 0x0001e2000c101904 */
[----:B------:R-:W-:-:S03]  /*0960*/  IMAD.WIDE R14, R29, 0x4, R14 ;  /* 0x000000041d0e7825 */ /* 0x000fc600078e020e */
[----:B------:R0:W-:Y:S01]  /*0970*/  @!P5 STG.E desc[UR4][R12.64], R21 ;  /* 0x000000150c00d986 */ /* 0x0001e2000c101904 */
[----:B------:R-:W-:Y:S01]  /*0980*/  SEL R17, R17, RZ, P0 ;  /* 0x000000ff11117207 */ /* 0x000fe20000000000 */
[----:B0-----:R-:W-:Y:S06]  /*0990*/  @P6 EXIT ;  /* 0x000000000000694d */ /* 0x001fec0003800000 */
[----:B------:R-:W-:Y:S01]  /*09a0*/  STG.E desc[UR4][R14.64], R17 ;  /* 0x000000110e007986 */ /* 0x000fe2000c101904 */
[----:B------:R-:W-:Y:S05]  /*09b0*/  EXIT ;  /* 0x000000000000794d */ /* 0x000fea0003800000 */
.L_x_0:
[----:B------:R-:W-:-:S00]  /*09c0*/  BRA `(.L_x_0) ;  /* 0xfffffffc00fc7947 */ /* 0x000fc0000383ffff */
[----:B------:R-:W-:-:S00]  /*09d0*/  NOP ;  /* 0x0000000000007918 */ /* 0x000fc00000000000 */
        /* <DEDUP_REMOVED lines=10> */
.L_x_1:


//--------------------- .nv.global.init           --------------------------
	.section	.nv.global.init,"aw",@progbits
.nv.global.init:
	.type		_$_str,@object
	.size		_$_str,(_$_str_$_2 - _$_str)
_$_str:
        /*0000*/ 	.byte	0x5f, 0x5f, 0x43, 0x55, 0x44, 0x41, 0x5f, 0x46, 0x54, 0x5a, 0x00
	.type		_$_str_$_2,@object
	.size		_$_str_$_2,(.L_1 - _$_str_$_2)
_$_str_$_2:
        /*000b*/ 	.byte	0x5f, 0x5f, 0x43, 0x55, 0x44, 0x41, 0x5f, 0x50, 0x52, 0x45, 0x43, 0x5f, 0x53, 0x51, 0x52, 0x54
        /*001b*/ 	.byte	0x00
.L_1:


//--------------------- .nv.constant0.triton_poi_fused__native_batch_norm_legit_no_training_relu_8 --------------------------
	.section	.nv.constant0.triton_poi_fused__native_batch_norm_legit_no_training_relu_8,"a",@progbits
	.sectionflags	@""
	.align	4
.nv.constant0.triton_poi_fused__native_batch_norm_legit_no_training_relu_8:
	.zero		584
